.version 7.0
.target sm_80
.address_size 64

.visible .entry wmma_kernel(
    .param .u64 a,          // Input matrix A (fp16)
    .param .u64 b,          // Input matrix B (fp16)
    .param .u64 c,          // Input accumulator matrix C (fp32)
    .param .u64 d           // Output matrix D (fp32)
) {
    .reg .b32 %r<8>;       // General purpose registers
    .reg .b64 %rd<8>;      // Address registers
    .reg .pred %p;         // Predicate register
    
    // Declare matrix fragments - corrected for SM90
    .reg .f32 %C_reg<8>;     // Fragment C registers
    .reg .f32 %D_reg<8>;     // Fragment D registers
    .reg .f16x2 %A_reg<8>;   // Fragment A registers - increased to 8
    .reg .f16x2 %B_reg<8>;   // Fragment B registers - increased to 8

    // Get thread ID and check if thread is in first warp
    mov.u32 %r1, %tid.x;
    setp.lt.u32 %p, %r1, 32;
    @!%p bra EXIT;         // Only first warp performs WMMA
    
    // Load input pointers
    ld.param.u64 %rd1, [a];
    ld.param.u64 %rd2, [b];
    ld.param.u64 %rd3, [c];
    ld.param.u64 %rd4, [d];
    
    // Load matrix tiles into Tensor Core registers
    wmma.load.a.sync.aligned.m16n16k16.row.f16 {%A_reg0, %A_reg1, %A_reg2, %A_reg3, %A_reg4, %A_reg5, %A_reg6, %A_reg7}, [%rd1];
    wmma.load.b.sync.aligned.m16n16k16.col.f16 {%B_reg0, %B_reg1, %B_reg2, %B_reg3, %B_reg4, %B_reg5, %B_reg6, %B_reg7}, [%rd2];
    wmma.load.c.sync.aligned.m16n16k16.row.f32 {%C_reg0, %C_reg1, %C_reg2, %C_reg3, %C_reg4, %C_reg5, %C_reg6, %C_reg7}, [%rd3];
    
    // Perform matrix multiply-accumulate with correct register counts
    wmma.mma.sync.aligned.m16n16k16.row.col.f32.f32 {%D_reg0, %D_reg1, %D_reg2, %D_reg3, %D_reg4, %D_reg5, %D_reg6, %D_reg7}, 
        {%A_reg0, %A_reg1, %A_reg2, %A_reg3, %A_reg4, %A_reg5, %A_reg6, %A_reg7}, 
        {%B_reg0, %B_reg1, %B_reg2, %B_reg3, %B_reg4, %B_reg5, %B_reg6, %B_reg7}, 
        {%C_reg0, %C_reg1, %C_reg2, %C_reg3, %C_reg4, %C_reg5, %C_reg6, %C_reg7};
    
    // Store result
    wmma.store.d.sync.aligned.m16n16k16.row.f32 [%rd4], {%D_reg0, %D_reg1, %D_reg2, %D_reg3, %D_reg4, %D_reg5, %D_reg6, %D_reg7};
    
EXIT:
    ret;
} 

// ===== COMPILED SASS (sm_100) =====

	.target	sm_100

	.elftype	@"ET_EXEC"


//--------------------- .note.nv.tkinfo           --------------------------
	.section	.note.nv.tkinfo,"",@"SHT_NOTE"
	.sectionflags	@"SHF_NOTE_NV_TKINFO"
	.tkinfo
        /*0018*/ 	.word	0x00000002
        /*0030*/ 	.string	""
        /*0030*/ 	.string	"ptxas"
        /*0030*/ 	.string	"Cuda compilation tools, release 13.0, V13.0.88"
        /*0030*/ 	.string	"Build cuda_13.0.r13.0/compiler.36424714_0"
        /*0030*/ 	.string	"-arch sm_100 "



//--------------------- .note.nv.cuinfo           --------------------------
	.section	.note.nv.cuinfo,"",@"SHT_NOTE"
	.sectionflags	@"SHF_NOTE_NV_CUINFO"
        /*0018*/ 	.short	0x0002
        /*001a*/ 	.short	0x0050
        /*001c*/ 	.short	0x0082
	.zero		2


//--------------------- .nv.info                  --------------------------
	.section	.nv.info,"",@"SHT_CUDA_INFO"
	.align	4


	//----- nvinfo : EIATTR_REGCOUNT
	.align		4
        /*0000*/ 	.byte	0x04, 0x2f
        /*0002*/ 	.short	(.L_1 - .L_0)
	.align		4
.L_0:
        /*0004*/ 	.word	index@(wmma_kernel)
        /*0008*/ 	.word	0x0000001c


	//----- nvinfo : EIATTR_FRAME_SIZE
	.align		4
.L_1:
        /*000c*/ 	.byte	0x04, 0x11
        /*000e*/ 	.short	(.L_3 - .L_2)
	.align		4
.L_2:
        /*0010*/ 	.word	index@(wmma_kernel)
        /*0014*/ 	.word	0x00000000


	//----- nvinfo : EIATTR_MIN_STACK_SIZE
	.align		4
.L_3:
        /*0018*/ 	.byte	0x04, 0x12
        /*001a*/ 	.short	(.L_5 - .L_4)
	.align		4
.L_4:
        /*001c*/ 	.word	index@(wmma_kernel)
        /*0020*/ 	.word	0x00000000
.L_5:


//--------------------- .nv.compat                --------------------------
	.section	.nv.compat,"",@"SHT_CUDA_COMPAT_INFO"
	.align	4
        /*0000*/ 	.byte	0x02, 0x09, 0x00, 0x00, 0x02, 0x02, 0x01, 0x00, 0x02, 0x05, 0x05, 0x00, 0x03, 0x07, 0x01, 0x01
        /*0010*/ 	.byte	0x02, 0x03, 0x00, 0x00, 0x02, 0x06, 0x01, 0x00, 0x04, 0x0b, 0x08, 0x00, 0x09, 0x00, 0x00, 0x00
        /*0020*/ 	.byte	0x00, 0x00, 0x00, 0x00


//--------------------- .nv.info.wmma_kernel      --------------------------
	.section	.nv.info.wmma_kernel,"",@"SHT_CUDA_INFO"
	.sectionflags	@""
	.align	4


	//----- nvinfo : EIATTR_CUDA_API_VERSION
	.align		4
        /*0000*/ 	.byte	0x04, 0x37
        /*0002*/ 	.short	(.L_7 - .L_6)
.L_6:
        /*0004*/ 	.word	0x00000082


	//----- nvinfo : EIATTR_KPARAM_INFO
	.align		4
.L_7:
        /*0008*/ 	.byte	0x04, 0x17
        /*000a*/ 	.short	(.L_9 - .L_8)
.L_8:
        /*000c*/ 	.word	0x00000000
        /*0010*/ 	.short	0x0003
        /*0012*/ 	.short	0x0018
        /*0014*/ 	.byte	0x00, 0xf0, 0x21, 0x00


	//----- nvinfo : EIATTR_KPARAM_INFO
	.align		4
.L_9:
        /*0018*/ 	.byte	0x04, 0x17
        /*001a*/ 	.short	(.L_11 - .L_10)
.L_10:
        /*001c*/ 	.word	0x00000000
        /*0020*/ 	.short	0x0002
        /*0022*/ 	.short	0x0010
        /*0024*/ 	.byte	0x00, 0xf0, 0x21, 0x00


	//----- nvinfo : EIATTR_KPARAM_INFO
	.align		4
.L_11:
        /*0028*/ 	.byte	0x04, 0x17
        /*002a*/ 	.short	(.L_13 - .L_12)
.L_12:
        /*002c*/ 	.word	0x00000000
        /*0030*/ 	.short	0x0001
        /*0032*/ 	.short	0x0008
        /*0034*/ 	.byte	0x00, 0xf0, 0x21, 0x00


	//----- nvinfo : EIATTR_KPARAM_INFO
	.align		4
.L_13:
        /*0038*/ 	.byte	0x04, 0x17
        /*003a*/ 	.short	(.L_15 - .L_14)
.L_14:
        /*003c*/ 	.word	0x00000000
        /*0040*/ 	.short	0x0000
        /*0042*/ 	.short	0x0000
        /*0044*/ 	.byte	0x00, 0xf0, 0x21, 0x00


	//----- nvinfo : EIATTR_SPARSE_MMA_MASK
	.align		4
.L_15:
        /*0048*/ 	.byte	0x03, 0x50
        /*004a*/ 	.short	0x0000


	//----- nvinfo : EIATTR_WMMA_USED
	.align		4
        /*004c*/ 	.byte	0x01, 0x2b
	.zero		2


	//----- nvinfo : EIATTR_MAXREG_COUNT
	.align		4
        /*0050*/ 	.byte	0x03, 0x1b
        /*0052*/ 	.short	0x00ff


	//----- nvinfo : EIATTR_MERCURY_ISA_VERSION
	.align		4
        /*0054*/ 	.byte	0x03, 0x5f
        /*0056*/ 	.short	0x0101


	//----- nvinfo : EIATTR_VRC_CTA_INIT_COUNT
	.align		4
        /*0058*/ 	.byte	0x02, 0x4a
	.zero		1
	.zero		1


	//----- nvinfo : EIATTR_EXIT_INSTR_OFFSETS
	.align		4
        /*005c*/ 	.byte	0x04, 0x1c
        /*005e*/ 	.short	(.L_17 - .L_16)


	//   ....[0]....
.L_16:
        /*0060*/ 	.word	0x00000030


	//   ....[1]....
        /*0064*/ 	.word	0x00000260


	//----- nvinfo : EIATTR_CBANK_PARAM_SIZE
	.align		4
.L_17:
        /*0068*/ 	.byte	0x03, 0x19
        /*006a*/ 	.short	0x0020


	//----- nvinfo : EIATTR_PARAM_CBANK
	.align		4
        /*006c*/ 	.byte	0x04, 0x0a
        /*006e*/ 	.short	(.L_19 - .L_18)
	.align		4
.L_18:
        /*0070*/ 	.word	index@(.nv.constant0.wmma_kernel)
        /*0074*/ 	.short	0x0380
        /*0076*/ 	.short	0x0020


	//----- nvinfo : EIATTR_SW_WAR
	.align		4
.L_19:
        /*0078*/ 	.byte	0x04, 0x36
        /*007a*/ 	.short	(.L_21 - .L_20)
.L_20:
        /*007c*/ 	.word	0x00000008
.L_21:


//--------------------- .nv.callgraph             --------------------------
	.section	.nv.callgraph,"",@"SHT_CUDA_CALLGRAPH"
	.align	4
	.sectionentsize	8
	.align		4
        /*0000*/ 	.word	0x00000000
	.align		4
        /*0004*/ 	.word	0xffffffff
	.align		4
        /*0008*/ 	.word	0x00000000
	.align		4
        /*000c*/ 	.word	0xfffffffe
	.align		4
        /*0010*/ 	.word	0x00000000
	.align		4
        /*0014*/ 	.word	0xfffffffd
	.align		4
        /*0018*/ 	.word	0x00000000
	.align		4
        /*001c*/ 	.word	0xfffffffc


//--------------------- .text.wmma_kernel         --------------------------
	.section	.text.wmma_kernel,"ax",@progbits
	.align	128
        .global         wmma_kernel
        .type           wmma_kernel,@function
        .size           wmma_kernel,(.L_x_1 - wmma_kernel)
        .other          wmma_kernel,@"STO_CUDA_ENTRY STV_DEFAULT"
wmma_kernel:
.text.wmma_kernel:
[----:B------:R-:W-:Y:S01]  /*0000*/  LDC R1, c[0x0][0x37c] ;  /* 0x0000df00ff017b82 */ /* 0x000fe20000000800 */
[----:B------:R-:W0:Y:S02]  /*0010*/  S2R R0, SR_TID.X ;  /* 0x0000000000007919 */ /* 0x000e240000002100 */
[----:B0-----:R-:W-:-:S13]  /*0020*/  ISETP.GE.U32.AND P0, PT, R0, 0x20, PT ;  /* 0x000000200000780c */ /* 0x001fda0003f06070 */
[----:B------:R-:W-:Y:S05]  /*0030*/  @P0 EXIT ;  /* 0x000000000000094d */ /* 0x000fea0003800000 */
[----:B------:R-:W0:Y:S01]  /*0040*/  S2R R5, SR_LANEID ;  /* 0x0000000000057919 */ /* 0x000e220000000000 */
[----:B------:R-:W1:Y:S01]  /*0050*/  LDCU.128 UR8, c[0x0][0x380] ;  /* 0x00007000ff0877ac */ /* 0x000e620008000c00 */
[----:B------:R-:W-:Y:S01]  /*0060*/  IMAD.MOV.U32 R3, RZ, RZ, RZ ;  /* 0x000000ffff037224 */ /* 0x000fe200078e00ff */
[----:B------:R-:W2:Y:S01]  /*0070*/  LDCU.128 UR12, c[0x0][0x390] ;  /* 0x00007200ff0c77ac */ /* 0x000ea20008000c00 */
[----:B------:R-:W3:Y:S01]  /*0080*/  LDCU.64 UR4, c[0x0][0x358] ;  /* 0x00006b00ff0477ac */ /* 0x000ee20008000a00 */
[----:B0-----:R-:W-:Y:S02]  /*0090*/  LOP3.LUT R2, R5, 0x3, RZ, 0xc0, !PT ;  /* 0x0000000305027812 */ /* 0x001fe400078ec0ff */
[----:B------:R-:W-:-:S05]  /*00a0*/  SHF.R.U32.HI R5, RZ, 0x2, R5 ;  /* 0x00000002ff057819 */ /* 0x000fca0000011605 */
[----:B------:R-:W-:-:S03]  /*00b0*/  IMAD.WIDE.U32 R2, R5, 0x8, R2 ;  /* 0x0000000805027825 */ /* 0x000fc600078e0002 */
[C---:B-1----:R-:W-:Y:S02]  /*00c0*/  LEA R16, P0, R2.reuse, UR8, 0x2 ;  /* 0x0000000802107c11 */ /* 0x042fe4000f8010ff */
[C---:B------:R-:W-:Y:S02]  /*00d0*/  LEA R18, P1, R2.reuse, UR10, 0x2 ;  /* 0x0000000a02127c11 */ /* 0x040fe4000f8210ff */
[C-C-:B------:R-:W-:Y:S02]  /*00e0*/  LEA.HI.X R17, R2.reuse, UR9, R3.reuse, 0x2, P0 ;  /* 0x0000000902117c11 */ /* 0x140fe400080f1403 */
[C---:B--2---:R-:W-:Y:S02]  /*00f0*/  LEA R20, P0, R2.reuse, UR12, 0x3 ;  /* 0x0000000c02147c11 */ /* 0x044fe4000f8018ff */
[C-C-:B------:R-:W-:Y:S01]  /*0100*/  LEA.HI.X R19, R2.reuse, UR11, R3.reuse, 0x2, P1 ;  /* 0x0000000b02137c11 */ /* 0x140fe200088f1403 */
[----:B---3--:R-:W2:Y:S01]  /*0110*/  LD.E R4, desc[UR4][R16.64] ;  /* 0x0000000410047980 */ /* 0x008ea2000c101900 */
[----:B------:R-:W-:-:S03]  /*0120*/  LEA.HI.X R21, R2, UR13, R3, 0x3, P0 ;  /* 0x0000000d02157c11 */ /* 0x000fc600080f1c03 */
[----:B------:R-:W2:Y:S04]  /*0130*/  LD.E R22, desc[UR4][R18.64] ;  /* 0x0000000412167980 */ /* 0x000ea8000c101900 */
[----:B------:R-:W2:Y:S04]  /*0140*/  LD.E R23, desc[UR4][R18.64+0x10] ;  /* 0x0000100412177980 */ /* 0x000ea8000c101900 */
[----:B------:R-:W3:Y:S04]  /*0150*/  LD.E R24, desc[UR4][R18.64+0x100] ;  /* 0x0001000412187980 */ /* 0x000ee8000c101900 */
[----:B------:R-:W3:Y:S04]  /*0160*/  LD.E R25, desc[UR4][R18.64+0x110] ;  /* 0x0001100412197980 */ /* 0x000ee8000c101900 */
[----:B------:R-:W2:Y:S04]  /*0170*/  LD.E R5, desc[UR4][R16.64+0x100] ;  /* 0x0001000410057980 */ /* 0x000ea8000c101900 */
[----:B------:R-:W2:Y:S04]  /*0180*/  LD.E R6, desc[UR4][R16.64+0x10] ;  /* 0x0000100410067980 */ /* 0x000ea8000c101900 */
[----:B------:R-:W2:Y:S04]  /*0190*/  LD.E R7, desc[UR4][R16.64+0x110] ;  /* 0x0001100410077980 */ /* 0x000ea8000c101900 */
[----:B------:R-:W2:Y:S04]  /*01a0*/  LD.E.64 R12, desc[UR4][R20.64] ;  /* 0x00000004140c7980 */ /* 0x000ea8000c101b00 */
[----:B------:R-:W2:Y:S04]  /*01b0*/  LD.E.64 R14, desc[UR4][R20.64+0x200] ;  /* 0x00020004140e7980 */ /* 0x000ea8000c101b00 */
[----:B------:R-:W3:Y:S04]  /*01c0*/  LD.E.64 R8, desc[UR4][R20.64+0x20] ;  /* 0x0000200414087980 */ /* 0x000ee8000c101b00 */
[----:B------:R-:W3:Y:S01]  /*01d0*/  LD.E.64 R10, desc[UR4][R20.64+0x220] ;  /* 0x00022004140a7980 */ /* 0x000ee2000c101b00 */
[C---:B--2---:R-:W-:Y:S08]  /*01e0*/  HMMA.16816.F32 R12, R4.reuse, R22, R12 ;  /* 0x00000016040c723c */ /* 0x044ff0000000180c */
[----:B---3--:R-:W-:Y:S01]  /*01f0*/  HMMA.16816.F32 R8, R4, R24, R8 ;  /* 0x000000180408723c */ /* 0x008fe20000001808 */
[----:B------:R-:W-:-:S04]  /*0200*/  LEA R4, P0, R2, UR14, 0x3 ;  /* 0x0000000e02047c11 */ /* 0x000fc8000f8018ff */
[----:B------:R-:W-:-:S06]  /*0210*/  LEA.HI.X R5, R2, UR15, R3, 0x3, P0 ;  /* 0x0000000f02057c11 */ /* 0x000fcc00080f1c03 */
[----:B------:R-:W-:Y:S04]  /*0220*/  ST.E.64 desc[UR4][R4.64], R12 ;  /* 0x0000000c04007985 */ /* 0x000fe8000c101b04 */
[----:B------:R-:W-:Y:S04]  /*0230*/  ST.E.64 desc[UR4][R4.64+0x200], R14 ;  /* 0x0002000e04007985 */ /* 0x000fe8000c101b04 */
[----:B------:R-:W-:Y:S04]  /*0240*/  ST.E.64 desc[UR4][R4.64+0x20], R8 ;  /* 0x0000200804007985 */ /* 0x000fe8000c101b04 */
[----:B------:R-:W-:Y:S01]  /*0250*/  ST.E.64 desc[UR4][R4.64+0x220], R10 ;  /* 0x0002200a04007985 */ /* 0x000fe2000c101b04 */
[----:B------:R-:W-:Y:S05]  /*0260*/  EXIT ;  /* 0x000000000000794d */ /* 0x000fea0003800000 */
.L_x_0:
[----:B------:R-:W-:-:S00]  /*0270*/  BRA `(.L_x_0) ;  /* 0xfffffffc00fc7947 */ /* 0x000fc0000383ffff */
[----:B------:R-:W-:-:S00]  /*0280*/  NOP ;  /* 0x0000000000007918 */ /* 0x000fc00000000000 */
[----:B------:R-:W-:-:S00]  /*0290*/  NOP ;  /* 0x0000000000007918 */ /* 0x000fc00000000000 */
[----:B------:R-:W-:-:S00]  /*02a0*/  NOP ;  /* 0x0000000000007918 */ /* 0x000fc00000000000 */
[----:B------:R-:W-:-:S00]  /*02b0*/  NOP ;  /* 0x0000000000007918 */ /* 0x000fc00000000000 */
[----:B------:R-:W-:-:S00]  /*02c0*/  NOP ;  /* 0x0000000000007918 */ /* 0x000fc00000000000 */
[----:B------:R-:W-:-:S00]  /*02d0*/  NOP ;  /* 0x0000000000007918 */ /* 0x000fc00000000000 */
[----:B------:R-:W-:-:S00]  /*02e0*/  NOP ;  /* 0x0000000000007918 */ /* 0x000fc00000000000 */
[----:B------:R-:W-:-:S00]  /*02f0*/  NOP ;  /* 0x0000000000007918 */ /* 0x000fc00000000000 */
.L_x_1:


//--------------------- .nv.shared.reserved.0     --------------------------
	.section	.nv.shared.reserved.0,"aw",@nobits
	.weak		__nv_reservedSMEM_offset_0_alias
	.size		__nv_reservedSMEM_offset_0_alias, 0, 64
	.other		__nv_reservedSMEM_offset_0_alias,@"STO_CUDA_RESERVED_SHARED STV_DEFAULT"
__nv_reservedSMEM_offset_0_alias:
	.zero		0
	.zero		64


//--------------------- .nv.constant0.wmma_kernel --------------------------
	.section	.nv.constant0.wmma_kernel,"a",@progbits
	.sectionflags	@""
	.align	4
.nv.constant0.wmma_kernel:
	.zero		928


//--------------------- SYMBOLS --------------------------

	.type		.nv.reservedSmem.offset0,@object
	.size		.nv.reservedSmem.offset0,0x4
